	.headerflags	@"EF_CUDA_TEXMODE_UNIFIED EF_CUDA_64BIT_ADDRESS EF_CUDA_ACCELERATORS EF_CUDA_SM90 EF_CUDA_VIRTUAL_SM(EF_CUDA_SM90)"
	.elftype	@"ET_EXEC"


//--------------------- .nv.info                  --------------------------
	.section	.nv.info,"",@"SHT_CUDA_INFO"
	.align	4


	//----- nvinfo : EIATTR_REGCOUNT
	.align		4
        /*0000*/ 	.byte	0x04, 0x2f
        /*0002*/ 	.short	(.L_3 - .L_2)
	.align		4
.L_2:
        /*0004*/ 	.word	index@(triton_poi_fused__native_batch_norm_legit_no_training_cat_relu_68)
        /*0008*/ 	.word	0x00000019


	//----- nvinfo : EIATTR_MIN_STACK_SIZE
	.align		4
.L_3:
        /*000c*/ 	.byte	0x04, 0x12
        /*000e*/ 	.short	(.L_5 - .L_4)
	.align		4
.L_4:
        /*0010*/ 	.word	index@(triton_poi_fused__native_batch_norm_legit_no_training_cat_relu_68)
        /*0014*/ 	.word	0x00000000


	//----- nvinfo : EIATTR_FRAME_SIZE
	.align		4
.L_5:
        /*0018*/ 	.byte	0x04, 0x11
        /*001a*/ 	.short	(.L_7 - .L_6)
	.align		4
.L_6:
        /*001c*/ 	.word	index@(triton_poi_fused__native_batch_norm_legit_no_training_cat_relu_68)
        /*0020*/ 	.word	0x00000000


	//----- nvinfo : EIATTR_MIN_STACK_SIZE
	.align		4
.L_7:
        /*0024*/ 	.byte	0x04, 0x12
        /*0026*/ 	.short	(.L_9 - .L_8)
	.align		4
.L_8:
        /*0028*/ 	.word	index@(triton_poi_fused__native_batch_norm_legit_no_training_cat_relu_68)
        /*002c*/ 	.word	0x00000000
.L_9:


//--------------------- .nv.info.triton_poi_fused__native_batch_norm_legit_no_training_cat_relu_68 --------------------------
	.section	.nv.info.triton_poi_fused__native_batch_norm_legit_no_training_cat_relu_68,"",@"SHT_CUDA_INFO"
	.sectionflags	@""
	.align	4


	//----- nvinfo : EIATTR_CUDA_API_VERSION
	.align		4
        /*0000*/ 	.byte	0x04, 0x37
        /*0002*/ 	.short	(.L_11 - .L_10)
.L_10:
        /*0004*/ 	.word	0x0000007c


	//----- nvinfo : EIATTR_KPARAM_INFO
	.align		4
.L_11:
        /*0008*/ 	.byte	0x04, 0x17
        /*000a*/ 	.short	(.L_13 - .L_12)
.L_12:
        /*000c*/ 	.word	0x00000000
        /*0010*/ 	.short	0x0009
        /*0012*/ 	.short	0x0048
        /*0014*/ 	.byte	0x00, 0xf0, 0x11, 0x00


	//----- nvinfo : EIATTR_KPARAM_INFO
	.align		4
.L_13:
        /*0018*/ 	.byte	0x04, 0x17
        /*001a*/ 	.short	(.L_15 - .L_14)
.L_14:
        /*001c*/ 	.word	0x00000000
        /*0020*/ 	.short	0x0008
        /*0022*/ 	.short	0x0040
        /*0024*/ 	.byte	0x00, 0xf4, 0x21, 0x00


	//----- nvinfo : EIATTR_KPARAM_INFO
	.align		4
.L_15:
        /*0028*/ 	.byte	0x04, 0x17
        /*002a*/ 	.short	(.L_17 - .L_16)
.L_16:
        /*002c*/ 	.word	0x00000000
        /*0030*/ 	.short	0x0007
        /*0032*/ 	.short	0x0038
        /*0034*/ 	.byte	0x00, 0xf4, 0x21, 0x00


	//----- nvinfo : EIATTR_KPARAM_INFO
	.align		4
.L_17:
        /*0038*/ 	.byte	0x04, 0x17
        /*003a*/ 	.short	(.L_19 - .L_18)
.L_18:
        /*003c*/ 	.word	0x00000000
        /*0040*/ 	.short	0x0006
        /*0042*/ 	.short	0x0030
        /*0044*/ 	.byte	0x00, 0xf4, 0x21, 0x00


	//----- nvinfo : EIATTR_KPARAM_INFO
	.align		4
.L_19:
        /*0048*/ 	.byte	0x04, 0x17
        /*004a*/ 	.short	(.L_21 - .L_20)
.L_20:
        /*004c*/ 	.word	0x00000000
        /*0050*/ 	.short	0x0005
        /*0052*/ 	.short	0x0028
        /*0054*/ 	.byte	0x00, 0xf4, 0x21, 0x00


	//----- nvinfo : EIATTR_KPARAM_INFO
	.align		4
.L_21:
        /*0058*/ 	.byte	0x04, 0x17
        /*005a*/ 	.short	(.L_23 - .L_22)
.L_22:
        /*005c*/ 	.word	0x00000000
        /*0060*/ 	.short	0x0004
        /*0062*/ 	.short	0x0020
        /*0064*/ 	.byte	0x00, 0xf4, 0x21, 0x00


	//----- nvinfo : EIATTR_KPARAM_INFO
	.align		4
.L_23:
        /*0068*/ 	.byte	0x04, 0x17
        /*006a*/ 	.short	(.L_25 - .L_24)
.L_24:
        /*006c*/ 	.word	0x00000000
        /*0070*/ 	.short	0x0003
        /*0072*/ 	.short	0x0018
        /*0074*/ 	.byte	0x00, 0xf4, 0x21, 0x00


	//----- nvinfo : EIATTR_KPARAM_INFO
	.align		4
.L_25:
        /*0078*/ 	.byte	0x04, 0x17
        /*007a*/ 	.short	(.L_27 - .L_26)
.L_26:
        /*007c*/ 	.word	0x00000000
        /*0080*/ 	.short	0x0002
        /*0082*/ 	.short	0x0010
        /*0084*/ 	.byte	0x00, 0xf4, 0x21, 0x00


	//----- nvinfo : EIATTR_KPARAM_INFO
	.align		4
.L_27:
        /*0088*/ 	.byte	0x04, 0x17
        /*008a*/ 	.short	(.L_29 - .L_28)
.L_28:
        /*008c*/ 	.word	0x00000000
        /*0090*/ 	.short	0x0001
        /*0092*/ 	.short	0x0008
        /*0094*/ 	.byte	0x00, 0xf4, 0x21, 0x00


	//----- nvinfo : EIATTR_KPARAM_INFO
	.align		4
.L_29:
        /*0098*/ 	.byte	0x04, 0x17
        /*009a*/ 	.short	(.L_31 - .L_30)
.L_30:
        /*009c*/ 	.word	0x00000000
        /*00a0*/ 	.short	0x0000
        /*00a2*/ 	.short	0x0000
        /*00a4*/ 	.byte	0x00, 0xf4, 0x21, 0x00


	//----- nvinfo : EIATTR_SPARSE_MMA_MASK
	.align		4
.L_31:
        /*00a8*/ 	.byte	0x03, 0x50
        /*00aa*/ 	.short	0x0000


	//----- nvinfo : EIATTR_MAXREG_COUNT
	.align		4
        /*00ac*/ 	.byte	0x03, 0x1b
        /*00ae*/ 	.short	0x00ff


	//----- nvinfo : EIATTR_EXIT_INSTR_OFFSETS
	.align		4
        /*00b0*/ 	.byte	0x04, 0x1c
        /*00b2*/ 	.short	(.L_33 - .L_32)


	//   ....[0]....
.L_32:
        /*00b4*/ 	.word	0x00000410


	//   ....[1]....
        /*00b8*/ 	.word	0x00000430


	//----- nvinfo : EIATTR_REQNTID
	.align		4
.L_33:
        /*00bc*/ 	.byte	0x04, 0x10
        /*00be*/ 	.short	(.L_35 - .L_34)
.L_34:
        /*00c0*/ 	.word	0x00000080
        /*00c4*/ 	.word	0x00000001
        /*00c8*/ 	.word	0x00000001


	//----- nvinfo : EIATTR_CBANK_PARAM_SIZE
	.align		4
.L_35:
        /*00cc*/ 	.byte	0x03, 0x19
        /*00ce*/ 	.short	0x004c


	//----- nvinfo : EIATTR_PARAM_CBANK
	.align		4
        /*00d0*/ 	.byte	0x04, 0x0a
        /*00d2*/ 	.short	(.L_37 - .L_36)
	.align		4
.L_36:
        /*00d4*/ 	.word	index@(.nv.constant0.triton_poi_fused__native_batch_norm_legit_no_training_cat_relu_68)
        /*00d8*/ 	.short	0x0210
        /*00da*/ 	.short	0x004c


	//----- nvinfo : EIATTR_SW_WAR
	.align		4
.L_37:
        /*00dc*/ 	.byte	0x04, 0x36
        /*00de*/ 	.short	(.L_39 - .L_38)
.L_38:
        /*00e0*/ 	.word	0x00000008
.L_39:


//--------------------- .nv.callgraph             --------------------------
	.section	.nv.callgraph,"",@"SHT_CUDA_CALLGRAPH"
	.align	4
	.sectionentsize	8
	.align		4
        /*0000*/ 	.word	0x00000000
	.align		4
        /*0004*/ 	.word	0xffffffff
	.align		4
        /*0008*/ 	.word	0x00000000
	.align		4
        /*000c*/ 	.word	0xfffffffe
	.align		4
        /*0010*/ 	.word	0x00000000
	.align		4
        /*0014*/ 	.word	0xfffffffd
	.align		4
        /*0018*/ 	.word	0x00000000
	.align		4
        /*001c*/ 	.word	0xfffffffc


//--------------------- .nv.constant4             --------------------------
	.section	.nv.constant4,"a",@progbits
	.align	8
	.align		8
.nv.constant4:
        /*0000*/ 	.dword	_$_str
	.align		8
        /*0008*/ 	.dword	_$_str_$_2


//--------------------- .text.triton_poi_fused__native_batch_norm_legit_no_training_cat_relu_68 --------------------------
	.section	.text.triton_poi_fused__native_batch_norm_legit_no_training_cat_relu_68,"ax",@progbits
	.align	128
        .global         triton_poi_fused__native_batch_norm_legit_no_training_cat_relu_68
        .type           triton_poi_fused__native_batch_norm_legit_no_training_cat_relu_68,@function
        .size           triton_poi_fused__native_batch_norm_legit_no_training_cat_relu_68,(.L_x_1 - triton_poi_fused__native_batch_norm_legit_no_training_cat_relu_68)
        .other          triton_poi_fused__native_batch_norm_legit_no_training_cat_relu_68,@"STO_CUDA_ENTRY STV_DEFAULT"
triton_poi_fused__native_batch_norm_legit_no_training_cat_relu_68:
.text.triton_poi_fused__native_batch_norm_legit_no_training_cat_relu_68:
[----:B------:R-:W0:Y:S01]  /*0000*/  LDC R1, c[0x0][0x28] ;  /* 0x00000a00ff017b82 */ /* 0x000e220000000800 */
[----:B------:R-:W1:Y:S07]  /*0010*/  S2R R0, SR_TID.X ;  /* 0x0000000000007919 */ /* 0x000e6e0000002100 */
[----:B------:R-:W2:Y:S01]  /*0020*/  LDC.64 R12, c[0x0][0x228] ;  /* 0x00008a00ff0c7b82 */ /* 0x000ea20000000a00 */
[----:B------:R-:W-:Y:S01]  /*0030*/  ULDC.64 UR4, c[0x0][0x208] ;  /* 0x0000820000047ab9 */ /* 0x000fe20000000a00 */
[----:B------:R-:W3:Y:S06]  /*0040*/  S2R R3, SR_CTAID.X ;  /* 0x0000000000037919 */ /* 0x000eec0000002500 */
[----:B------:R-:W4:Y:S08]  /*0050*/  LDC.64 R18, c[0x0][0x210] ;  /* 0x00008400ff127b82 */ /* 0x000f300000000a00 */
[----:B------:R-:W5:Y:S08]  /*0060*/  LDC.64 R20, c[0x0][0x218] ;  /* 0x00008600ff147b82 */ /* 0x000f700000000a00 */
[----:B------:R-:W5:Y:S01]  /*0070*/  LDC.64 R10, c[0x0][0x220] ;  /* 0x00008800ff0a7b82 */ /* 0x000f620000000a00 */
[----:B-1----:R-:W-:-:S07]  /*0080*/  LOP3.LUT R0, R0, 0x7f, RZ, 0xc0, !PT ;  /* 0x0000007f00007812 */ /* 0x002fce00078ec0ff */
[----:B------:R-:W1:Y:S01]  /*0090*/  LDC.64 R6, c[0x0][0x230] ;  /* 0x00008c00ff067b82 */ /* 0x000e620000000a00 */
[----:B---3--:R-:W-:-:S04]  /*00a0*/  LEA R0, R3, R0, 0x7 ;  /* 0x0000000003007211 */ /* 0x008fc800078e38ff */
[C---:B------:R-:W-:Y:S01]  /*00b0*/  ISETP.GE.AND P0, PT, R0.reuse, 0xb00, PT ;  /* 0x00000b000000780c */ /* 0x040fe20003f06270 */
[----:B------:R-:W-:Y:S02]  /*00c0*/  IMAD.HI R2, R0, 0x2e8ba2e9, RZ ;  /* 0x2e8ba2e900027827 */ /* 0x000fe400078e02ff */
[----:B------:R-:W3:Y:S03]  /*00d0*/  LDC.64 R4, c[0x0][0x238] ;  /* 0x00008e00ff047b82 */ /* 0x000ee60000000a00 */
[----:B------:R-:W-:-:S04]  /*00e0*/  SHF.R.U32.HI R3, RZ, 0x1f, R2 ;  /* 0x0000001fff037819 */ /* 0x000fc80000011602 */
[----:B------:R-:W-:Y:S01]  /*00f0*/  LEA.HI.SX32 R3, R2, R3, 0x1b ;  /* 0x0000000302037211 */ /* 0x000fe200078fdaff */
[----:B------:R-:W-:-:S04]  /*0100*/  HFMA2.MMA R2, -RZ, RZ, 0, 0 ;  /* 0x00000000ff027435 */ /* 0x000fc800000001ff */
[----:B------:R-:W-:-:S04]  /*0110*/  IMAD R9, R3, -0xb0, R0 ;  /* 0xffffff5003097824 */ /* 0x000fc800078e0200 */
[----:B--2---:R-:W-:-:S05]  /*0120*/  IMAD.WIDE R12, R9, 0x4, R12 ;  /* 0x00000004090c7825 */ /* 0x004fca00078e020c */
[----:B------:R2:W3:Y:S01]  /*0130*/  @!P0 LDG.E.EL R2, desc[UR4][R12.64] ;  /* 0x000000040c028981 */ /* 0x0004e2000c2e1900 */
[----:B------:R-:W-:Y:S01]  /*0140*/  ISETP.GE.AND P4, PT, R9, 0x58, PT ;  /* 0x000000580900780c */ /* 0x000fe20003f86270 */
[----:B------:R-:W-:Y:S01]  /*0150*/  IMAD R15, R3, 0x58, R9 ;  /* 0x00000058030f7824 */ /* 0x000fe200078e0209 */
[----:B------:R-:W-:Y:S01]  /*0160*/  ISETP.GT.AND P2, PT, R9, 0x57, !P0 ;  /* 0x000000570900780c */ /* 0x000fe20004744270 */
[----:B------:R-:W-:Y:S01]  /*0170*/  HFMA2.MMA R8, -RZ, RZ, 0, 0 ;  /* 0x00000000ff087435 */ /* 0x000fe200000001ff */
[----:B------:R-:W-:Y:S01]  /*0180*/  ISETP.LT.AND P1, PT, R0, 0xb00, !P4 ;  /* 0x00000b000000780c */ /* 0x000fe20006721270 */
[----:B----4-:R-:W-:Y:S01]  /*0190*/  IMAD.WIDE R18, R15, 0x4, R18 ;  /* 0x000000040f127825 */ /* 0x010fe200078e0212 */
[----:B------:R-:W-:-:S03]  /*01a0*/  MOV R3, RZ ;  /* 0x000000ff00037202 */ /* 0x000fc60000000f00 */
[----:B-----5:R-:W-:Y:S01]  /*01b0*/  IMAD.WIDE R20, R15, 0x4, R20 ;  /* 0x000000040f147825 */ /* 0x020fe200078e0214 */
[----:B--2---:R-:W-:-:S03]  /*01c0*/  MOV R12, RZ ;  /* 0x000000ff000c7202 */ /* 0x004fc60000000f00 */
[C---:B0-----:R-:W-:Y:S02]  /*01d0*/  IMAD.WIDE R10, R9.reuse, 0x4, R10 ;  /* 0x00000004090a7825 */ /* 0x041fe400078e020a */
[----:B------:R-:W2:Y:S04]  /*01e0*/  @P2 LDG.E.EL R8, desc[UR4][R20.64+-0x160] ;  /* 0xfffea00414082981 */ /* 0x000ea8000c2e1900 */
[----:B------:R-:W4:Y:S01]  /*01f0*/  @P1 LDG.E.EL R3, desc[UR4][R18.64] ;  /* 0x0000000412031981 */ /* 0x000f22000c2e1900 */
[C---:B-1----:R-:W-:Y:S01]  /*0200*/  IMAD.WIDE R14, R9.reuse, 0x4, R6 ;  /* 0x00000004090e7825 */ /* 0x042fe200078e0206 */
[----:B------:R-:W-:Y:S01]  /*0210*/  MOV R22, RZ ;  /* 0x000000ff00167202 */ /* 0x000fe20000000f00 */
[----:B------:R-:W0:Y:S01]  /*0220*/  LDC.64 R6, c[0x0][0x240] ;  /* 0x00009000ff067b82 */ /* 0x000e220000000a00 */
[----:B------:R1:W5:Y:S01]  /*0230*/  @!P0 LDG.E.EL R12, desc[UR4][R10.64] ;  /* 0x000000040a0c8981 */ /* 0x000362000c2e1900 */
[----:B---3--:R-:W-:Y:S01]  /*0240*/  IMAD.WIDE R16, R9, 0x4, R4 ;  /* 0x0000000409107825 */ /* 0x008fe200078e0204 */
[----:B------:R-:W-:-:S04]  /*0250*/  HFMA2.MMA R9, -RZ, RZ, 0, 0 ;  /* 0x00000000ff097435 */ /* 0x000fc800000001ff */
[----:B------:R-:W3:Y:S01]  /*0260*/  @!P0 LDG.E.EL R22, desc[UR4][R16.64] ;  /* 0x0000000410168981 */ /* 0x000ee2000c2e1900 */
[----:B------:R-:W0:Y:S05]  /*0270*/  LDC.64 R4, c[0x0][0x248] ;  /* 0x00009200ff047b82 */ /* 0x000e2a0000000a00 */
[----:B------:R0:W3:Y:S01]  /*0280*/  @!P0 LDG.E.EL R9, desc[UR4][R14.64] ;  /* 0x000000040e098981 */ /* 0x0000e2000c2e1900 */
[----:B-1----:R-:W-:Y:S01]  /*0290*/  HFMA2.MMA R10, -RZ, RZ, 1.625, 0 ;  /* 0x3e800000ff0a7435 */ /* 0x002fe200000001ff */
[----:B0-----:R-:W-:-:S04]  /*02a0*/  IMAD.WIDE R6, R0, 0x4, R6 ;  /* 0x0000000400067825 */ /* 0x001fc800078e0206 */
[----:B------:R-:W-:-:S04]  /*02b0*/  IMAD.WIDE R4, R0, 0x4, R4 ;  /* 0x0000000400047825 */ /* 0x000fc800078e0204 */
[----:B------:R-:W-:-:S04]  /*02c0*/  FADD R2, R2, 0.0010000000474974513054 ;  /* 0x3a83126f02027421 */ /* 0x000fc80000000000 */
[----:B------:R-:W0:Y:S02]  /*02d0*/  MUFU.SQRT R13, R2 ;  /* 0x00000002000d7308 */ /* 0x000e240000002000 */
[C---:B0-----:R-:W-:Y:S02]  /*02e0*/  FSETP.GT.AND P3, PT, R13.reuse, 8.50705917302346158658e+37, PT ;  /* 0x7e8000000d00780b */ /* 0x041fe40003f64000 */
[----:B------:R-:W-:-:S11]  /*02f0*/  FSETP.GEU.AND P5, PT, R13, 1.175494350822287508e-38, PT ;  /* 0x008000000d00780b */ /* 0x000fd60003fae000 */
[----:B------:R-:W-:-:S04]  /*0300*/  @P3 FMUL R13, R13, 0.25 ;  /* 0x3e8000000d0d3820 */ /* 0x000fc80000400000 */
[----:B------:R-:W-:-:S06]  /*0310*/  @!P5 FMUL R13, R13, 16777216 ;  /* 0x4b8000000d0dd820 */ /* 0x000fcc0000400000 */
[----:B------:R-:W0:Y:S01]  /*0320*/  MUFU.RCP R13, R13 ;  /* 0x0000000d000d7308 */ /* 0x000e220000001000 */
[----:B------:R-:W-:Y:S02]  /*0330*/  FSEL R10, R10, 1, P3 ;  /* 0x3f8000000a0a7808 */ /* 0x000fe40001800000 */
[----:B----4-:R-:W-:Y:S02]  /*0340*/  SEL R11, R3, RZ, P1 ;  /* 0x000000ff030b7207 */ /* 0x010fe40000800000 */
[----:B------:R-:W1:Y:S01]  /*0350*/  LDC.64 R2, c[0x0][0x250] ;  /* 0x00009400ff027b82 */ /* 0x000e620000000a00 */
[----:B--2---:R-:W-:Y:S01]  /*0360*/  @P4 SEL R11, R8, RZ, P2 ;  /* 0x000000ff080b4207 */ /* 0x004fe20001000000 */
[----:B------:R-:W-:-:S04]  /*0370*/  @!P5 FMUL R10, R10, 16777216 ;  /* 0x4b8000000a0ad820 */ /* 0x000fc80000400000 */
[----:B-----5:R-:W-:Y:S01]  /*0380*/  FADD R12, R11, -R12 ;  /* 0x8000000c0b0c7221 */ /* 0x020fe20000000000 */
[----:B0-----:R-:W-:-:S04]  /*0390*/  FMUL R15, R13, R10 ;  /* 0x0000000a0d0f7220 */ /* 0x001fc80000400000 */
[----:B------:R-:W-:-:S04]  /*03a0*/  FMUL R15, R12, R15 ;  /* 0x0000000f0c0f7220 */ /* 0x000fc80000400000 */
[----:B---3--:R-:W-:Y:S01]  /*03b0*/  FFMA R9, R15, R9, R22 ;  /* 0x000000090f097223 */ /* 0x008fe20000000016 */
[----:B------:R0:W-:Y:S04]  /*03c0*/  @!P0 STG.E desc[UR4][R6.64], R11 ;  /* 0x0000000b06008986 */ /* 0x0001e8000c101904 */
[C---:B------:R-:W-:Y:S01]  /*03d0*/  FSETP.GEU.AND P1, PT, R9.reuse, RZ, PT ;  /* 0x000000ff0900720b */ /* 0x040fe20003f2e000 */
[----:B------:R0:W-:Y:S01]  /*03e0*/  @!P0 STG.E desc[UR4][R4.64], R9 ;  /* 0x0000000904008986 */ /* 0x0001e2000c101904 */
[----:B-1----:R-:W-:Y:S02]  /*03f0*/  IMAD.WIDE R2, R0, 0x4, R2 ;  /* 0x0000000400027825 */ /* 0x002fe400078e0202 */
[----:B------:R-:W-:Y:S01]  /*0400*/  FSEL R13, R9, RZ, P1 ;  /* 0x000000ff090d7208 */ /* 0x000fe20000800000 */
[----:B0-----:R-:W-:Y:S08]  /*0410*/  @P0 EXIT ;  /* 0x000000000000094d */ /* 0x001ff00003800000 */
[----:B------:R-:W-:Y:S01]  /*0420*/  STG.E desc[UR4][R2.64], R13 ;  /* 0x0000000d02007986 */ /* 0x000fe2000c101904 */
[----:B------:R-:W-:Y:S05]  /*0430*/  EXIT ;  /* 0x000000000000794d */ /* 0x000fea0003800000 */
.L_x_0:
[----:B------:R-:W-:-:S00]  /*0440*/  BRA `(.L_x_0) ;  /* 0xfffffffc00fc7947 */ /* 0x000fc0000383ffff */
[----:B------:R-:W-:-:S00]  /*0450*/  NOP ;  /* 0x0000000000007918 */ /* 0x000fc00000000000 */
        /* <DEDUP_REMOVED lines=10> */
.L_x_1:


//--------------------- .nv.global.init           --------------------------
	.section	.nv.global.init,"aw",@progbits
.nv.global.init:
	.type		_$_str,@object
	.size		_$_str,(_$_str_$_2 - _$_str)
_$_str:
        /*0000*/ 	.byte	0x5f, 0x5f, 0x43, 0x55, 0x44, 0x41, 0x5f, 0x46, 0x54, 0x5a, 0x00
	.type		_$_str_$_2,@object
	.size		_$_str_$_2,(.L_1 - _$_str_$_2)
_$_str_$_2:
        /*000b*/ 	.byte	0x5f, 0x5f, 0x43, 0x55, 0x44, 0x41, 0x5f, 0x50, 0x52, 0x45, 0x43, 0x5f, 0x53, 0x51, 0x52, 0x54
        /*001b*/ 	.byte	0x00
.L_1:


//--------------------- .nv.constant0.triton_poi_fused__native_batch_norm_legit_no_training_cat_relu_68 --------------------------
	.section	.nv.constant0.triton_poi_fused__native_batch_norm_legit_no_training_cat_relu_68,"a",@progbits
	.sectionflags	@""
	.align	4
.nv.constant0.triton_poi_fused__native_batch_norm_legit_no_training_cat_relu_68:
	.zero		604
